	.headerflags	@"EF_CUDA_TEXMODE_UNIFIED EF_CUDA_64BIT_ADDRESS EF_CUDA_ACCELERATORS EF_CUDA_SM90 EF_CUDA_VIRTUAL_SM(EF_CUDA_SM90)"
	.elftype	@"ET_EXEC"


//--------------------- .nv.info                  --------------------------
	.section	.nv.info,"",@"SHT_CUDA_INFO"
	.align	4


	//----- nvinfo : EIATTR_REGCOUNT
	.align		4
        /*0000*/ 	.byte	0x04, 0x2f
        /*0002*/ 	.short	(.L_1 - .L_0)
	.align		4
.L_0:
        /*0004*/ 	.word	index@(triton_poi_fused_mul_0)
        /*0008*/ 	.word	0x0000000e


	//----- nvinfo : EIATTR_MIN_STACK_SIZE
	.align		4
.L_1:
        /*000c*/ 	.byte	0x04, 0x12
        /*000e*/ 	.short	(.L_3 - .L_2)
	.align		4
.L_2:
        /*0010*/ 	.word	index@(triton_poi_fused_mul_0)
        /*0014*/ 	.word	0x00000000


	//----- nvinfo : EIATTR_FRAME_SIZE
	.align		4
.L_3:
        /*0018*/ 	.byte	0x04, 0x11
        /*001a*/ 	.short	(.L_5 - .L_4)
	.align		4
.L_4:
        /*001c*/ 	.word	index@(triton_poi_fused_mul_0)
        /*0020*/ 	.word	0x00000000


	//----- nvinfo : EIATTR_MIN_STACK_SIZE
	.align		4
.L_5:
        /*0024*/ 	.byte	0x04, 0x12
        /*0026*/ 	.short	(.L_7 - .L_6)
	.align		4
.L_6:
        /*0028*/ 	.word	index@(triton_poi_fused_mul_0)
        /*002c*/ 	.word	0x00000000
.L_7:


//--------------------- .nv.info.triton_poi_fused_mul_0 --------------------------
	.section	.nv.info.triton_poi_fused_mul_0,"",@"SHT_CUDA_INFO"
	.sectionflags	@""
	.align	4


	//----- nvinfo : EIATTR_CUDA_API_VERSION
	.align		4
        /*0000*/ 	.byte	0x04, 0x37
        /*0002*/ 	.short	(.L_9 - .L_8)
.L_8:
        /*0004*/ 	.word	0x0000007c


	//----- nvinfo : EIATTR_KPARAM_INFO
	.align		4
.L_9:
        /*0008*/ 	.byte	0x04, 0x17
        /*000a*/ 	.short	(.L_11 - .L_10)
.L_10:
        /*000c*/ 	.word	0x00000000
        /*0010*/ 	.short	0x0003
        /*0012*/ 	.short	0x0018
        /*0014*/ 	.byte	0x00, 0xf0, 0x11, 0x00


	//----- nvinfo : EIATTR_KPARAM_INFO
	.align		4
.L_11:
        /*0018*/ 	.byte	0x04, 0x17
        /*001a*/ 	.short	(.L_13 - .L_12)
.L_12:
        /*001c*/ 	.word	0x00000000
        /*0020*/ 	.short	0x0002
        /*0022*/ 	.short	0x0010
        /*0024*/ 	.byte	0x00, 0xf4, 0x21, 0x00


	//----- nvinfo : EIATTR_KPARAM_INFO
	.align		4
.L_13:
        /*0028*/ 	.byte	0x04, 0x17
        /*002a*/ 	.short	(.L_15 - .L_14)
.L_14:
        /*002c*/ 	.word	0x00000000
        /*0030*/ 	.short	0x0001
        /*0032*/ 	.short	0x0008
        /*0034*/ 	.byte	0x00, 0xf4, 0x21, 0x00


	//----- nvinfo : EIATTR_KPARAM_INFO
	.align		4
.L_15:
        /*0038*/ 	.byte	0x04, 0x17
        /*003a*/ 	.short	(.L_17 - .L_16)
.L_16:
        /*003c*/ 	.word	0x00000000
        /*0040*/ 	.short	0x0000
        /*0042*/ 	.short	0x0000
        /*0044*/ 	.byte	0x00, 0xf4, 0x21, 0x00


	//----- nvinfo : EIATTR_SPARSE_MMA_MASK
	.align		4
.L_17:
        /*0048*/ 	.byte	0x03, 0x50
        /*004a*/ 	.short	0x0000


	//----- nvinfo : EIATTR_MAXREG_COUNT
	.align		4
        /*004c*/ 	.byte	0x03, 0x1b
        /*004e*/ 	.short	0x00ff


	//----- nvinfo : EIATTR_EXIT_INSTR_OFFSETS
	.align		4
        /*0050*/ 	.byte	0x04, 0x1c
        /*0052*/ 	.short	(.L_19 - .L_18)


	//   ....[0]....
.L_18:
        /*0054*/ 	.word	0x00000140


	//   ....[1]....
        /*0058*/ 	.word	0x00000160


	//----- nvinfo : EIATTR_REQNTID
	.align		4
.L_19:
        /*005c*/ 	.byte	0x04, 0x10
        /*005e*/ 	.short	(.L_21 - .L_20)
.L_20:
        /*0060*/ 	.word	0x00000020
        /*0064*/ 	.word	0x00000001
        /*0068*/ 	.word	0x00000001


	//----- nvinfo : EIATTR_CBANK_PARAM_SIZE
	.align		4
.L_21:
        /*006c*/ 	.byte	0x03, 0x19
        /*006e*/ 	.short	0x001c


	//----- nvinfo : EIATTR_PARAM_CBANK
	.align		4
        /*0070*/ 	.byte	0x04, 0x0a
        /*0072*/ 	.short	(.L_23 - .L_22)
	.align		4
.L_22:
        /*0074*/ 	.word	index@(.nv.constant0.triton_poi_fused_mul_0)
        /*0078*/ 	.short	0x0210
        /*007a*/ 	.short	0x001c


	//----- nvinfo : EIATTR_SW_WAR
	.align		4
.L_23:
        /*007c*/ 	.byte	0x04, 0x36
        /*007e*/ 	.short	(.L_25 - .L_24)
.L_24:
        /*0080*/ 	.word	0x00000008
.L_25:


//--------------------- .nv.callgraph             --------------------------
	.section	.nv.callgraph,"",@"SHT_CUDA_CALLGRAPH"
	.align	4
	.sectionentsize	8
	.align		4
        /*0000*/ 	.word	0x00000000
	.align		4
        /*0004*/ 	.word	0xffffffff
	.align		4
        /*0008*/ 	.word	0x00000000
	.align		4
        /*000c*/ 	.word	0xfffffffe
	.align		4
        /*0010*/ 	.word	0x00000000
	.align		4
        /*0014*/ 	.word	0xfffffffd
	.align		4
        /*0018*/ 	.word	0x00000000
	.align		4
        /*001c*/ 	.word	0xfffffffc


//--------------------- .text.triton_poi_fused_mul_0 --------------------------
	.section	.text.triton_poi_fused_mul_0,"ax",@progbits
	.align	128
        .global         triton_poi_fused_mul_0
        .type           triton_poi_fused_mul_0,@function
        .size           triton_poi_fused_mul_0,(.L_x_1 - triton_poi_fused_mul_0)
        .other          triton_poi_fused_mul_0,@"STO_CUDA_ENTRY STV_DEFAULT"
triton_poi_fused_mul_0:
.text.triton_poi_fused_mul_0:
[----:B------:R-:W0:Y:S02]  /*0000*/  LDC R1, c[0x0][0x28] ;  /* 0x00000a00ff017b82 */ /* 0x000e240000000800 */
[----:B------:R-:W1:Y:S01]  /*0010*/  S2R R8, SR_TID.X ;  /* 0x0000000000087919 */ /* 0x000e620000002100 */
[----:B------:R-:W2:Y:S01]  /*0020*/  LDC.64 R2, c[0x0][0x210] ;  /* 0x00008400ff027b82 */ /* 0x000ea20000000a00 */
[----:B------:R-:W-:Y:S01]  /*0030*/  MOV R11, RZ ;  /* 0x000000ff000b7202 */ /* 0x000fe20000000f00 */
[----:B------:R-:W-:Y:S01]  /*0040*/  ULDC.64 UR4, c[0x0][0x208] ;  /* 0x0000820000047ab9 */ /* 0x000fe20000000a00 */
[----:B------:R-:W3:Y:S05]  /*0050*/  S2R R9, SR_CTAID.X ;  /* 0x0000000000097919 */ /* 0x000eea0000002500 */
[----:B------:R-:W4:Y:S08]  /*0060*/  LDC.64 R4, c[0x0][0x218] ;  /* 0x00008600ff047b82 */ /* 0x000f300000000a00 */
[----:B------:R-:W5:Y:S01]  /*0070*/  LDC.64 R6, c[0x0][0x220] ;  /* 0x00008800ff067b82 */ /* 0x000f620000000a00 */
[----:B-1----:R-:W-:-:S04]  /*0080*/  LOP3.LUT R0, R8, 0xf, RZ, 0xc0, !PT ;  /* 0x0000000f08007812 */ /* 0x002fc800078ec0ff */
[----:B---3--:R-:W-:Y:S01]  /*0090*/  LEA R9, R9, R0, 0x4 ;  /* 0x0000000009097211 */ /* 0x008fe200078e20ff */
[----:B------:R-:W-:-:S03]  /*00a0*/  HFMA2.MMA R0, -RZ, RZ, 0, 0 ;  /* 0x00000000ff007435 */ /* 0x000fc600000001ff */
[C---:B------:R-:W-:Y:S01]  /*00b0*/  ISETP.GE.AND P0, PT, R9.reuse, 0x10, PT ;  /* 0x000000100900780c */ /* 0x040fe20003f06270 */
[----:B--2---:R-:W-:-:S04]  /*00c0*/  IMAD.WIDE R2, R9, 0x4, R2 ;  /* 0x0000000409027825 */ /* 0x004fc800078e0202 */
[----:B----4-:R-:W-:-:S08]  /*00d0*/  IMAD.WIDE R4, R9, 0x4, R4 ;  /* 0x0000000409047825 */ /* 0x010fd000078e0204 */
[----:B------:R-:W2:Y:S04]  /*00e0*/  @!P0 LDG.E R0, desc[UR4][R2.64] ;  /* 0x0000000402008981 */ /* 0x000ea8000c1e1900 */
[----:B------:R-:W2:Y:S01]  /*00f0*/  @!P0 LDG.E R11, desc[UR4][R4.64] ;  /* 0x00000004040b8981 */ /* 0x000ea2000c1e1900 */
[----:B------:R-:W-:Y:S01]  /*0100*/  LOP3.LUT P0, RZ, R8, 0x10, RZ, 0xc0, !PT ;  /* 0x0000001008ff7812 */ /* 0x000fe2000780c0ff */
[----:B-----5:R-:W-:-:S03]  /*0110*/  IMAD.WIDE R6, R9, 0x4, R6 ;  /* 0x0000000409067825 */ /* 0x020fc600078e0206 */
[----:B------:R-:W-:Y:S01]  /*0120*/  ISETP.LT.AND P0, PT, R9, 0x10, !P0 ;  /* 0x000000100900780c */ /* 0x000fe20004701270 */
[----:B--2---:R-:W-:-:S12]  /*0130*/  FMUL R11, R11, R0 ;  /* 0x000000000b0b7220 */ /* 0x004fd80000400000 */
[----:B------:R-:W-:Y:S05]  /*0140*/  @!P0 EXIT ;  /* 0x000000000000894d */ /* 0x000fea0003800000 */
[----:B------:R-:W-:Y:S01]  /*0150*/  STG.E desc[UR4][R6.64], R11 ;  /* 0x0000000b06007986 */ /* 0x000fe2000c101904 */
[----:B------:R-:W-:Y:S05]  /*0160*/  EXIT ;  /* 0x000000000000794d */ /* 0x000fea0003800000 */
.L_x_0:
[----:B------:R-:W-:-:S00]  /*0170*/  BRA `(.L_x_0) ;  /* 0xfffffffc00fc7947 */ /* 0x000fc0000383ffff */
[----:B------:R-:W-:-:S00]  /*0180*/  NOP ;  /* 0x0000000000007918 */ /* 0x000fc00000000000 */
[----:B------:R-:W-:-:S00]  /*0190*/  NOP ;  /* 0x0000000000007918 */ /* 0x000fc00000000000 */
[----:B------:R-:W-:-:S00]  /*01a0*/  NOP ;  /* 0x0000000000007918 */ /* 0x000fc00000000000 */
[----:B------:R-:W-:-:S00]  /*01b0*/  NOP ;  /* 0x0000000000007918 */ /* 0x000fc00000000000 */
[----:B------:R-:W-:-:S00]  /*01c0*/  NOP ;  /* 0x0000000000007918 */ /* 0x000fc00000000000 */
[----:B------:R-:W-:-:S00]  /*01d0*/  NOP ;  /* 0x0000000000007918 */ /* 0x000fc00000000000 */
[----:B------:R-:W-:-:S00]  /*01e0*/  NOP ;  /* 0x0000000000007918 */ /* 0x000fc00000000000 */
[----:B------:R-:W-:-:S00]  /*01f0*/  NOP ;  /* 0x0000000000007918 */ /* 0x000fc00000000000 */
.L_x_1:


//--------------------- .nv.constant0.triton_poi_fused_mul_0 --------------------------
	.section	.nv.constant0.triton_poi_fused_mul_0,"a",@progbits
	.sectionflags	@""
	.align	4
.nv.constant0.triton_poi_fused_mul_0:
	.zero		556
